	.headerflags	@"EF_CUDA_TEXMODE_UNIFIED EF_CUDA_64BIT_ADDRESS EF_CUDA_ACCELERATORS EF_CUDA_SM90 EF_CUDA_VIRTUAL_SM(EF_CUDA_SM90)"
	.elftype	@"ET_EXEC"


//--------------------- .nv.info                  --------------------------
	.section	.nv.info,"",@"SHT_CUDA_INFO"
	.align	4


	//----- nvinfo : EIATTR_REGCOUNT
	.align		4
        /*0000*/ 	.byte	0x04, 0x2f
        /*0002*/ 	.short	(.L_3 - .L_2)
	.align		4
.L_2:
        /*0004*/ 	.word	index@(triton_poi_fused__native_batch_norm_legit_no_training_rrelu_with_noise_functional_27)
        /*0008*/ 	.word	0x00000010


	//----- nvinfo : EIATTR_MIN_STACK_SIZE
	.align		4
.L_3:
        /*000c*/ 	.byte	0x04, 0x12
        /*000e*/ 	.short	(.L_5 - .L_4)
	.align		4
.L_4:
        /*0010*/ 	.word	index@(triton_poi_fused__native_batch_norm_legit_no_training_rrelu_with_noise_functional_27)
        /*0014*/ 	.word	0x00000000


	//----- nvinfo : EIATTR_FRAME_SIZE
	.align		4
.L_5:
        /*0018*/ 	.byte	0x04, 0x11
        /*001a*/ 	.short	(.L_7 - .L_6)
	.align		4
.L_6:
        /*001c*/ 	.word	index@(triton_poi_fused__native_batch_norm_legit_no_training_rrelu_with_noise_functional_27)
        /*0020*/ 	.word	0x00000000


	//----- nvinfo : EIATTR_MIN_STACK_SIZE
	.align		4
.L_7:
        /*0024*/ 	.byte	0x04, 0x12
        /*0026*/ 	.short	(.L_9 - .L_8)
	.align		4
.L_8:
        /*0028*/ 	.word	index@(triton_poi_fused__native_batch_norm_legit_no_training_rrelu_with_noise_functional_27)
        /*002c*/ 	.word	0x00000000
.L_9:


//--------------------- .nv.info.triton_poi_fused__native_batch_norm_legit_no_training_rrelu_with_noise_functional_27 --------------------------
	.section	.nv.info.triton_poi_fused__native_batch_norm_legit_no_training_rrelu_with_noise_functional_27,"",@"SHT_CUDA_INFO"
	.sectionflags	@""
	.align	4


	//----- nvinfo : EIATTR_CUDA_API_VERSION
	.align		4
        /*0000*/ 	.byte	0x04, 0x37
        /*0002*/ 	.short	(.L_11 - .L_10)
.L_10:
        /*0004*/ 	.word	0x0000007c


	//----- nvinfo : EIATTR_KPARAM_INFO
	.align		4
.L_11:
        /*0008*/ 	.byte	0x04, 0x17
        /*000a*/ 	.short	(.L_13 - .L_12)
.L_12:
        /*000c*/ 	.word	0x00000000
        /*0010*/ 	.short	0x0006
        /*0012*/ 	.short	0x0030
        /*0014*/ 	.byte	0x00, 0xf0, 0x11, 0x00


	//----- nvinfo : EIATTR_KPARAM_INFO
	.align		4
.L_13:
        /*0018*/ 	.byte	0x04, 0x17
        /*001a*/ 	.short	(.L_15 - .L_14)
.L_14:
        /*001c*/ 	.word	0x00000000
        /*0020*/ 	.short	0x0005
        /*0022*/ 	.short	0x0028
        /*0024*/ 	.byte	0x00, 0xf4, 0x21, 0x00


	//----- nvinfo : EIATTR_KPARAM_INFO
	.align		4
.L_15:
        /*0028*/ 	.byte	0x04, 0x17
        /*002a*/ 	.short	(.L_17 - .L_16)
.L_16:
        /*002c*/ 	.word	0x00000000
        /*0030*/ 	.short	0x0004
        /*0032*/ 	.short	0x0020
        /*0034*/ 	.byte	0x00, 0xf4, 0x21, 0x00


	//----- nvinfo : EIATTR_KPARAM_INFO
	.align		4
.L_17:
        /*0038*/ 	.byte	0x04, 0x17
        /*003a*/ 	.short	(.L_19 - .L_18)
.L_18:
        /*003c*/ 	.word	0x00000000
        /*0040*/ 	.short	0x0003
        /*0042*/ 	.short	0x0018
        /*0044*/ 	.byte	0x00, 0xf4, 0x21, 0x00


	//----- nvinfo : EIATTR_KPARAM_INFO
	.align		4
.L_19:
        /*0048*/ 	.byte	0x04, 0x17
        /*004a*/ 	.short	(.L_21 - .L_20)
.L_20:
        /*004c*/ 	.word	0x00000000
        /*0050*/ 	.short	0x0002
        /*0052*/ 	.short	0x0010
        /*0054*/ 	.byte	0x00, 0xf4, 0x21, 0x00


	//----- nvinfo : EIATTR_KPARAM_INFO
	.align		4
.L_21:
        /*0058*/ 	.byte	0x04, 0x17
        /*005a*/ 	.short	(.L_23 - .L_22)
.L_22:
        /*005c*/ 	.word	0x00000000
        /*0060*/ 	.short	0x0001
        /*0062*/ 	.short	0x0008
        /*0064*/ 	.byte	0x00, 0xf4, 0x21, 0x00


	//----- nvinfo : EIATTR_KPARAM_INFO
	.align		4
.L_23:
        /*0068*/ 	.byte	0x04, 0x17
        /*006a*/ 	.short	(.L_25 - .L_24)
.L_24:
        /*006c*/ 	.word	0x00000000
        /*0070*/ 	.short	0x0000
        /*0072*/ 	.short	0x0000
        /*0074*/ 	.byte	0x00, 0xf4, 0x21, 0x00


	//----- nvinfo : EIATTR_SPARSE_MMA_MASK
	.align		4
.L_25:
        /*0078*/ 	.byte	0x03, 0x50
        /*007a*/ 	.short	0x0000


	//----- nvinfo : EIATTR_MAXREG_COUNT
	.align		4
        /*007c*/ 	.byte	0x03, 0x1b
        /*007e*/ 	.short	0x00ff


	//----- nvinfo : EIATTR_EXIT_INSTR_OFFSETS
	.align		4
        /*0080*/ 	.byte	0x04, 0x1c
        /*0082*/ 	.short	(.L_27 - .L_26)


	//   ....[0]....
.L_26:
        /*0084*/ 	.word	0x000003d0


	//----- nvinfo : EIATTR_REQNTID
	.align		4
.L_27:
        /*0088*/ 	.byte	0x04, 0x10
        /*008a*/ 	.short	(.L_29 - .L_28)
.L_28:
        /*008c*/ 	.word	0x00000080
        /*0090*/ 	.word	0x00000001
        /*0094*/ 	.word	0x00000001


	//----- nvinfo : EIATTR_CBANK_PARAM_SIZE
	.align		4
.L_29:
        /*0098*/ 	.byte	0x03, 0x19
        /*009a*/ 	.short	0x0034


	//----- nvinfo : EIATTR_PARAM_CBANK
	.align		4
        /*009c*/ 	.byte	0x04, 0x0a
        /*009e*/ 	.short	(.L_31 - .L_30)
	.align		4
.L_30:
        /*00a0*/ 	.word	index@(.nv.constant0.triton_poi_fused__native_batch_norm_legit_no_training_rrelu_with_noise_functional_27)
        /*00a4*/ 	.short	0x0210
        /*00a6*/ 	.short	0x0034


	//----- nvinfo : EIATTR_SW_WAR
	.align		4
.L_31:
        /*00a8*/ 	.byte	0x04, 0x36
        /*00aa*/ 	.short	(.L_33 - .L_32)
.L_32:
        /*00ac*/ 	.word	0x00000008
.L_33:


//--------------------- .nv.callgraph             --------------------------
	.section	.nv.callgraph,"",@"SHT_CUDA_CALLGRAPH"
	.align	4
	.sectionentsize	8
	.align		4
        /*0000*/ 	.word	0x00000000
	.align		4
        /*0004*/ 	.word	0xffffffff
	.align		4
        /*0008*/ 	.word	0x00000000
	.align		4
        /*000c*/ 	.word	0xfffffffe
	.align		4
        /*0010*/ 	.word	0x00000000
	.align		4
        /*0014*/ 	.word	0xfffffffd
	.align		4
        /*0018*/ 	.word	0x00000000
	.align		4
        /*001c*/ 	.word	0xfffffffc


//--------------------- .nv.constant4             --------------------------
	.section	.nv.constant4,"a",@progbits
	.align	8
	.align		8
.nv.constant4:
        /*0000*/ 	.dword	_$_str
	.align		8
        /*0008*/ 	.dword	_$_str_$_2


//--------------------- .text.triton_poi_fused__native_batch_norm_legit_no_training_rrelu_with_noise_functional_27 --------------------------
	.section	.text.triton_poi_fused__native_batch_norm_legit_no_training_rrelu_with_noise_functional_27,"ax",@progbits
	.align	128
        .global         triton_poi_fused__native_batch_norm_legit_no_training_rrelu_with_noise_functional_27
        .type           triton_poi_fused__native_batch_norm_legit_no_training_rrelu_with_noise_functional_27,@function
        .size           triton_poi_fused__native_batch_norm_legit_no_training_rrelu_with_noise_functional_27,(.L_x_1 - triton_poi_fused__native_batch_norm_legit_no_training_rrelu_with_noise_functional_27)
        .other          triton_poi_fused__native_batch_norm_legit_no_training_rrelu_with_noise_functional_27,@"STO_CUDA_ENTRY STV_DEFAULT"
triton_poi_fused__native_batch_norm_legit_no_training_rrelu_with_noise_functional_27:
.text.triton_poi_fused__native_batch_norm_legit_no_training_rrelu_with_noise_functional_27:
[----:B------:R-:W-:Y:S01]  /*0000*/  LDC R1, c[0x0][0x28] ;  /* 0x00000a00ff017b82 */ /* 0x000fe20000000800 */
[----:B------:R-:W1:Y:S07]  /*0010*/  S2R R0, SR_TID.X ;  /* 0x0000000000007919 */ /* 0x000e6e0000002100 */
[----:B------:R-:W2:Y:S01]  /*0020*/  LDC.64 R2, c[0x0][0x228] ;  /* 0x00008a00ff027b82 */ /* 0x000ea20000000a00 */
[----:B------:R-:W-:Y:S01]  /*0030*/  ULDC.64 UR4, c[0x0][0x208] ;  /* 0x0000820000047ab9 */ /* 0x000fe20000000a00 */
[----:B------:R-:W3:Y:S06]  /*0040*/  S2R R7, SR_CTAID.X ;  /* 0x0000000000077919 */ /* 0x000eec0000002500 */
[----:B------:R-:W4:Y:S08]  /*0050*/  LDC.64 R8, c[0x0][0x230] ;  /* 0x00008c00ff087b82 */ /* 0x000f300000000a00 */
[----:B------:R-:W5:Y:S01]  /*0060*/  LDC.64 R10, c[0x0][0x238] ;  /* 0x00008e00ff0a7b82 */ /* 0x000f620000000a00 */
[----:B-1----:R-:W-:-:S02]  /*0070*/  SHF.L.U32 R0, R0, 0x1, RZ ;  /* 0x0000000100007819 */ /* 0x002fc400000006ff */
[----:B---3--:R-:W-:Y:S02]  /*0080*/  SHF.R.S32.HI R5, RZ, 0x17, R7 ;  /* 0x00000017ff057819 */ /* 0x008fe40000011407 */
[----:B------:R-:W-:Y:S02]  /*0090*/  LOP3.LUT R0, R0, 0xfe, RZ, 0xc0, !PT ;  /* 0x000000fe00007812 */ /* 0x000fe400078ec0ff */
[----:B------:R-:W-:Y:S02]  /*00a0*/  SGXT R5, R5, 0x1 ;  /* 0x000000010505781a */ /* 0x000fe40000000200 */
[----:B------:R-:W-:Y:S02]  /*00b0*/  LEA R0, R7, R0, 0x8 ;  /* 0x0000000007007211 */ /* 0x000fe400078e40ff */
[----:B------:R-:W1:Y:S02]  /*00c0*/  LDC.64 R6, c[0x0][0x220] ;  /* 0x00008800ff067b82 */ /* 0x000e640000000a00 */
[----:B------:R-:W-:-:S04]  /*00d0*/  LEA.HI R5, R5, R0, RZ, 0x2 ;  /* 0x0000000005057211 */ /* 0x000fc800078f10ff */
[----:B------:R-:W-:-:S04]  /*00e0*/  LOP3.LUT R5, R5, 0xfffffffc, RZ, 0xc0, !PT ;  /* 0xfffffffc05057812 */ /* 0x000fc800078ec0ff */
[----:B------:R-:W-:Y:S02]  /*00f0*/  IADD3 R13, R0, -R5, RZ ;  /* 0x80000005000d7210 */ /* 0x000fe40007ffe0ff */
[----:B------:R-:W3:Y:S03]  /*0100*/  LDC.64 R4, c[0x0][0x218] ;  /* 0x00008600ff047b82 */ /* 0x000ee60000000a00 */
[----:B--2---:R-:W-:-:S06]  /*0110*/  IMAD.WIDE R2, R13, 0x4, R2 ;  /* 0x000000040d027825 */ /* 0x004fcc00078e0202 */
[----:B------:R-:W2:Y:S01]  /*0120*/  LDG.E.EL.64 R2, desc[UR4][R2.64] ;  /* 0x0000000402027981 */ /* 0x000ea2000c2e1b00 */
[----:B-1----:R-:W-:-:S06]  /*0130*/  IMAD.WIDE R6, R13, 0x4, R6 ;  /* 0x000000040d067825 */ /* 0x002fcc00078e0206 */
[----:B------:R-:W2:Y:S01]  /*0140*/  LDG.E.EL.64 R6, desc[UR4][R6.64] ;  /* 0x0000000406067981 */ /* 0x000ea2000c2e1b00 */
[----:B---3--:R-:W-:-:S06]  /*0150*/  IMAD.WIDE R4, R0, 0x4, R4 ;  /* 0x0000000400047825 */ /* 0x008fcc00078e0204 */
[----:B------:R-:W3:Y:S01]  /*0160*/  LDG.E.64 R4, desc[UR4][R4.64] ;  /* 0x0000000404047981 */ /* 0x000ee2000c1e1b00 */
[----:B----4-:R-:W-:-:S04]  /*0170*/  IMAD.WIDE R8, R13, 0x4, R8 ;  /* 0x000000040d087825 */ /* 0x010fc800078e0208 */
[----:B-----5:R-:W-:Y:S02]  /*0180*/  IMAD.WIDE R10, R13, 0x4, R10 ;  /* 0x000000040d0a7825 */ /* 0x020fe400078e020a */
[----:B------:R-:W4:Y:S04]  /*0190*/  LDG.E.EL.64 R8, desc[UR4][R8.64] ;  /* 0x0000000408087981 */ /* 0x000f28000c2e1b00 */
[----:B------:R-:W4:Y:S01]  /*01a0*/  LDG.E.EL.64 R10, desc[UR4][R10.64] ;  /* 0x000000040a0a7981 */ /* 0x000f22000c2e1b00 */
[----:B--2---:R-:W-:Y:S01]  /*01b0*/  FADD R2, R2, 9.9999997473787516356e-06 ;  /* 0x3727c5ac02027421 */ /* 0x004fe20000000000 */
[----:B------:R-:W-:-:S03]  /*01c0*/  FADD R3, R3, 9.9999997473787516356e-06 ;  /* 0x3727c5ac03037421 */ /* 0x000fc60000000000 */
[----:B------:R-:W1:Y:S08]  /*01d0*/  MUFU.SQRT R12, R2 ;  /* 0x00000002000c7308 */ /* 0x000e700000002000 */
[----:B------:R-:W2:Y:S01]  /*01e0*/  MUFU.SQRT R13, R3 ;  /* 0x00000003000d7308 */ /* 0x000ea20000002000 */
[C---:B-1----:R-:W-:Y:S02]  /*01f0*/  FSETP.GT.AND P0, PT, R12.reuse, 8.50705917302346158658e+37, PT ;  /* 0x7e8000000c00780b */ /* 0x042fe40003f04000 */
[----:B------:R-:W-:-:S02]  /*0200*/  FSETP.GEU.AND P2, PT, R12, 1.175494350822287508e-38, PT ;  /* 0x008000000c00780b */ /* 0x000fc40003f4e000 */
[C---:B--2---:R-:W-:Y:S02]  /*0210*/  FSETP.GT.AND P1, PT, R13.reuse, 8.50705917302346158658e+37, PT ;  /* 0x7e8000000d00780b */ /* 0x044fe40003f24000 */
[----:B------:R-:W-:-:S07]  /*0220*/  FSETP.GEU.AND P3, PT, R13, 1.175494350822287508e-38, PT ;  /* 0x008000000d00780b */ /* 0x000fce0003f6e000 */
[----:B------:R-:W-:Y:S01]  /*0230*/  @P0 FMUL R12, R12, 0.25 ;  /* 0x3e8000000c0c0820 */ /* 0x000fe20000400000 */
[----:B------:R-:W-:-:S03]  /*0240*/  HFMA2.MMA R2, -RZ, RZ, 1.625, 0 ;  /* 0x3e800000ff027435 */ /* 0x000fc600000001ff */
[----:B------:R-:W-:Y:S01]  /*0250*/  @!P2 FMUL R12, R12, 16777216 ;  /* 0x4b8000000c0ca820 */ /* 0x000fe20000400000 */
[----:B------:R-:W-:-:S04]  /*0260*/  @P1 FMUL R13, R13, 0.25 ;  /* 0x3e8000000d0d1820 */ /* 0x000fc80000400000 */
[----:B------:R-:W-:Y:S01]  /*0270*/  @!P3 FMUL R13, R13, 16777216 ;  /* 0x4b8000000d0db820 */ /* 0x000fe20000400000 */
[----:B------:R-:W1:Y:S01]  /*0280*/  MUFU.RCP R12, R12 ;  /* 0x0000000c000c7308 */ /* 0x000e620000001000 */
[----:B------:R-:W-:-:S07]  /*0290*/  FSEL R3, R2, 1, P0 ;  /* 0x3f80000002037808 */ /* 0x000fce0000000000 */
[----:B------:R-:W2:Y:S01]  /*02a0*/  MUFU.RCP R13, R13 ;  /* 0x0000000d000d7308 */ /* 0x000ea20000001000 */
[----:B------:R-:W-:Y:S01]  /*02b0*/  FSEL R2, R2, 1, P1 ;  /* 0x3f80000002027808 */ /* 0x000fe20000800000 */
[----:B------:R-:W-:Y:S01]  /*02c0*/  @!P2 FMUL R3, R3, 16777216 ;  /* 0x4b8000000303a820 */ /* 0x000fe20000400000 */
[----:B---3--:R-:W-:-:S03]  /*02d0*/  FADD R5, R5, -R7 ;  /* 0x8000000705057221 */ /* 0x008fc60000000000 */
[----:B------:R-:W-:Y:S01]  /*02e0*/  @!P3 FMUL R2, R2, 16777216 ;  /* 0x4b8000000202b820 */ /* 0x000fe20000400000 */
[----:B------:R-:W-:Y:S01]  /*02f0*/  FADD R4, R4, -R6 ;  /* 0x8000000604047221 */ /* 0x000fe20000000000 */
[----:B-1----:R-:W-:Y:S02]  /*0300*/  FMUL R7, R12, R3 ;  /* 0x000000030c077220 */ /* 0x002fe40000400000 */
[----:B--2---:R-:W-:Y:S02]  /*0310*/  FMUL R6, R13, R2 ;  /* 0x000000020d067220 */ /* 0x004fe40000400000 */
[----:B------:R-:W1:Y:S01]  /*0320*/  LDC.64 R2, c[0x0][0x210] ;  /* 0x00008400ff027b82 */ /* 0x000e620000000a00 */
[----:B------:R-:W-:Y:S01]  /*0330*/  FMUL R7, R4, R7 ;  /* 0x0000000704077220 */ /* 0x000fe20000400000 */
[----:B------:R-:W-:-:S03]  /*0340*/  FMUL R6, R5, R6 ;  /* 0x0000000605067220 */ /* 0x000fc60000400000 */
[----:B----4-:R-:W-:Y:S01]  /*0350*/  FFMA R8, R8, R7, R10 ;  /* 0x0000000708087223 */ /* 0x010fe2000000000a */
[----:B------:R-:W-:-:S04]  /*0360*/  FFMA R9, R9, R6, R11 ;  /* 0x0000000609097223 */ /* 0x000fc8000000000b */
[----:B------:R-:W-:Y:S02]  /*0370*/  FSETP.GT.AND P0, PT, R8, RZ, PT ;  /* 0x000000ff0800720b */ /* 0x000fe40003f04000 */
[----:B------:R-:W-:-:S11]  /*0380*/  FSETP.GT.AND P1, PT, R9, RZ, PT ;  /* 0x000000ff0900720b */ /* 0x000fd60003f24000 */
[----:B------:R-:W-:Y:S01]  /*0390*/  @!P0 FMUL R8, R8, 0.22916667163372039795 ;  /* 0x3e6aaaab08088820 */ /* 0x000fe20000400000 */
[----:B-1----:R-:W-:-:S04]  /*03a0*/  IMAD.WIDE R2, R0, 0x4, R2 ;  /* 0x0000000400027825 */ /* 0x002fc800078e0202 */
[----:B------:R-:W-:-:S05]  /*03b0*/  @!P1 FMUL R9, R9, 0.22916667163372039795 ;  /* 0x3e6aaaab09099820 */ /* 0x000fca0000400000 */
[----:B------:R-:W-:Y:S01]  /*03c0*/  STG.E.64 desc[UR4][R2.64], R8 ;  /* 0x0000000802007986 */ /* 0x000fe2000c101b04 */
[----:B------:R-:W-:Y:S05]  /*03d0*/  EXIT ;  /* 0x000000000000794d */ /* 0x000fea0003800000 */
.L_x_0:
[----:B------:R-:W-:-:S00]  /*03e0*/  BRA `(.L_x_0) ;  /* 0xfffffffc00fc7947 */ /* 0x000fc0000383ffff */
[----:B------:R-:W-:-:S00]  /*03f0*/  NOP ;  /* 0x0000000000007918 */ /* 0x000fc00000000000 */
        /* <DEDUP_REMOVED lines=8> */
.L_x_1:


//--------------------- .nv.global.init           --------------------------
	.section	.nv.global.init,"aw",@progbits
.nv.global.init:
	.type		_$_str,@object
	.size		_$_str,(_$_str_$_2 - _$_str)
_$_str:
        /*0000*/ 	.byte	0x5f, 0x5f, 0x43, 0x55, 0x44, 0x41, 0x5f, 0x46, 0x54, 0x5a, 0x00
	.type		_$_str_$_2,@object
	.size		_$_str_$_2,(.L_1 - _$_str_$_2)
_$_str_$_2:
        /*000b*/ 	.byte	0x5f, 0x5f, 0x43, 0x55, 0x44, 0x41, 0x5f, 0x50, 0x52, 0x45, 0x43, 0x5f, 0x53, 0x51, 0x52, 0x54
        /*001b*/ 	.byte	0x00
.L_1:


//--------------------- .nv.constant0.triton_poi_fused__native_batch_norm_legit_no_training_rrelu_with_noise_functional_27 --------------------------
	.section	.nv.constant0.triton_poi_fused__native_batch_norm_legit_no_training_rrelu_with_noise_functional_27,"a",@progbits
	.sectionflags	@""
	.align	4
.nv.constant0.triton_poi_fused__native_batch_norm_legit_no_training_rrelu_with_noise_functional_27:
	.zero		580
